//
// Generated by NVIDIA NVVM Compiler
//
// Compiler Build ID: CL-36424714
// Cuda compilation tools, release 13.0, V13.0.88
// Based on NVVM 20.0.0
//

.version 9.0
.target sm_100
.address_size 64

	// .globl	_Z15countAlphaOnGPUPcPii

.visible .entry _Z15countAlphaOnGPUPcPii(
	.param .u64 .ptr .align 1 _Z15countAlphaOnGPUPcPii_param_0,
	.param .u64 .ptr .align 1 _Z15countAlphaOnGPUPcPii_param_1,
	.param .u32 _Z15countAlphaOnGPUPcPii_param_2
)
{
	.reg .pred 	%p<16>;
	.reg .b16 	%rs<26>;
	.reg .b32 	%r<57>;
	.reg .b64 	%rd<30>;

	ld.param.u64 	%rd5, [_Z15countAlphaOnGPUPcPii_param_0];
	ld.param.u64 	%rd6, [_Z15countAlphaOnGPUPcPii_param_1];
	ld.param.u32 	%r16, [_Z15countAlphaOnGPUPcPii_param_2];
	cvta.to.global.u64 	%rd1, %rd6;
	cvta.to.global.u64 	%rd2, %rd5;
	setp.lt.s32 	%p1, %r16, 1;
	@%p1 bra 	$L__BB0_27;
	mov.u32 	%r18, %tid.x;
	mov.u32 	%r19, %ntid.x;
	mov.u32 	%r20, %ctaid.x;
	mad.lo.s32 	%r21, %r20, %r19, %r18;
	mul.lo.s32 	%r1, %r16, %r21;
	and.b32  	%r2, %r16, 3;
	setp.lt.u32 	%p2, %r16, 4;
	mov.b32 	%r54, 0;
	@%p2 bra 	$L__BB0_20;
	and.b32  	%r54, %r16, 2147483644;
	neg.s32 	%r53, %r54;
	add.s64 	%rd3, %rd2, 1;
	mov.u32 	%r52, %r1;
$L__BB0_3:
	cvt.s64.s32 	%rd7, %r52;
	add.s64 	%rd4, %rd3, %rd7;
	ld.global.u8 	%rs1, [%rd4+-1];
	add.s16 	%rs6, %rs1, -65;
	and.b16  	%rs7, %rs6, 255;
	setp.gt.u16 	%p3, %rs7, 25;
	@%p3 bra 	$L__BB0_5;
	cvt.u32.u16 	%r25, %rs1;
	and.b32  	%r26, %r25, 255;
	mul.wide.u32 	%rd10, %r26, 4;
	add.s64 	%rd11, %rd1, %rd10;
	atom.global.add.u32 	%r27, [%rd11+-260], 1;
	bra.uni 	$L__BB0_7;
$L__BB0_5:
	add.s16 	%rs8, %rs1, -97;
	and.b16  	%rs9, %rs8, 255;
	setp.gt.u16 	%p4, %rs9, 25;
	@%p4 bra 	$L__BB0_7;
	cvt.u32.u16 	%r22, %rs1;
	and.b32  	%r23, %r22, 255;
	mul.wide.u32 	%rd8, %r23, 4;
	add.s64 	%rd9, %rd1, %rd8;
	atom.global.add.u32 	%r24, [%rd9+-388], 1;
$L__BB0_7:
	ld.global.u8 	%rs2, [%rd4];
	add.s16 	%rs10, %rs2, -65;
	and.b16  	%rs11, %rs10, 255;
	setp.lt.u16 	%p5, %rs11, 26;
	@%p5 bra 	$L__BB0_10;
	add.s16 	%rs12, %rs2, -97;
	and.b16  	%rs13, %rs12, 255;
	setp.gt.u16 	%p6, %rs13, 25;
	@%p6 bra 	$L__BB0_11;
	cvt.u32.u16 	%r28, %rs2;
	and.b32  	%r29, %r28, 255;
	mul.wide.u32 	%rd12, %r29, 4;
	add.s64 	%rd13, %rd1, %rd12;
	atom.global.add.u32 	%r30, [%rd13+-388], 1;
	bra.uni 	$L__BB0_11;
$L__BB0_10:
	cvt.u32.u16 	%r31, %rs2;
	and.b32  	%r32, %r31, 255;
	mul.wide.u32 	%rd14, %r32, 4;
	add.s64 	%rd15, %rd1, %rd14;
	atom.global.add.u32 	%r33, [%rd15+-260], 1;
$L__BB0_11:
	ld.global.u8 	%rs3, [%rd4+1];
	add.s16 	%rs14, %rs3, -65;
	and.b16  	%rs15, %rs14, 255;
	setp.lt.u16 	%p7, %rs15, 26;
	@%p7 bra 	$L__BB0_14;
	add.s16 	%rs16, %rs3, -97;
	and.b16  	%rs17, %rs16, 255;
	setp.gt.u16 	%p8, %rs17, 25;
	@%p8 bra 	$L__BB0_15;
	cvt.u32.u16 	%r34, %rs3;
	and.b32  	%r35, %r34, 255;
	mul.wide.u32 	%rd16, %r35, 4;
	add.s64 	%rd17, %rd1, %rd16;
	atom.global.add.u32 	%r36, [%rd17+-388], 1;
	bra.uni 	$L__BB0_15;
$L__BB0_14:
	cvt.u32.u16 	%r37, %rs3;
	and.b32  	%r38, %r37, 255;
	mul.wide.u32 	%rd18, %r38, 4;
	add.s64 	%rd19, %rd1, %rd18;
	atom.global.add.u32 	%r39, [%rd19+-260], 1;
$L__BB0_15:
	ld.global.u8 	%rs4, [%rd4+2];
	add.s16 	%rs18, %rs4, -65;
	and.b16  	%rs19, %rs18, 255;
	setp.lt.u16 	%p9, %rs19, 26;
	@%p9 bra 	$L__BB0_18;
	add.s16 	%rs20, %rs4, -97;
	and.b16  	%rs21, %rs20, 255;
	setp.gt.u16 	%p10, %rs21, 25;
	@%p10 bra 	$L__BB0_19;
	cvt.u32.u16 	%r40, %rs4;
	and.b32  	%r41, %r40, 255;
	mul.wide.u32 	%rd20, %r41, 4;
	add.s64 	%rd21, %rd1, %rd20;
	atom.global.add.u32 	%r42, [%rd21+-388], 1;
	bra.uni 	$L__BB0_19;
$L__BB0_18:
	cvt.u32.u16 	%r43, %rs4;
	and.b32  	%r44, %r43, 255;
	mul.wide.u32 	%rd22, %r44, 4;
	add.s64 	%rd23, %rd1, %rd22;
	atom.global.add.u32 	%r45, [%rd23+-260], 1;
$L__BB0_19:
	add.s32 	%r53, %r53, 4;
	add.s32 	%r52, %r52, 4;
	setp.ne.s32 	%p11, %r53, 0;
	@%p11 bra 	$L__BB0_3;
$L__BB0_20:
	setp.eq.s32 	%p12, %r2, 0;
	@%p12 bra 	$L__BB0_27;
	add.s32 	%r56, %r54, %r1;
	neg.s32 	%r55, %r2;
$L__BB0_22:
	.pragma "nounroll";
	cvt.s64.s32 	%rd24, %r56;
	add.s64 	%rd25, %rd2, %rd24;
	ld.global.u8 	%rs5, [%rd25];
	add.s16 	%rs22, %rs5, -65;
	and.b16  	%rs23, %rs22, 255;
	setp.lt.u16 	%p13, %rs23, 26;
	@%p13 bra 	$L__BB0_25;
	add.s16 	%rs24, %rs5, -97;
	and.b16  	%rs25, %rs24, 255;
	setp.gt.u16 	%p14, %rs25, 25;
	@%p14 bra 	$L__BB0_26;
	cvt.u32.u16 	%r46, %rs5;
	and.b32  	%r47, %r46, 255;
	mul.wide.u32 	%rd26, %r47, 4;
	add.s64 	%rd27, %rd1, %rd26;
	atom.global.add.u32 	%r48, [%rd27+-388], 1;
	bra.uni 	$L__BB0_26;
$L__BB0_25:
	cvt.u32.u16 	%r49, %rs5;
	and.b32  	%r50, %r49, 255;
	mul.wide.u32 	%rd28, %r50, 4;
	add.s64 	%rd29, %rd1, %rd28;
	atom.global.add.u32 	%r51, [%rd29+-260], 1;
$L__BB0_26:
	add.s32 	%r56, %r56, 1;
	add.s32 	%r55, %r55, 1;
	setp.ne.s32 	%p15, %r55, 0;
	@%p15 bra 	$L__BB0_22;
$L__BB0_27:
	ret;

}


// ===== COMPILED SASS (sm_100) =====

	.target	sm_100

	.elftype	@"ET_EXEC"


//--------------------- .note.nv.tkinfo           --------------------------
	.section	.note.nv.tkinfo,"",@"SHT_NOTE"
	.sectionflags	@"SHF_NOTE_NV_TKINFO"
	.tkinfo
        /*0018*/ 	.word	0x00000002
        /*0030*/ 	.string	""
        /*0030*/ 	.string	"ptxas"
        /*0030*/ 	.string	"Cuda compilation tools, release 13.0, V13.0.88"
        /*0030*/ 	.string	"Build cuda_13.0.r13.0/compiler.36424714_0"
        /*0030*/ 	.string	"-arch sm_100 -m 64 "



//--------------------- .note.nv.cuinfo           --------------------------
	.section	.note.nv.cuinfo,"",@"SHT_NOTE"
	.sectionflags	@"SHF_NOTE_NV_CUINFO"
        /*0018*/ 	.short	0x0002
        /*001a*/ 	.short	0x0064
        /*001c*/ 	.short	0x0082
	.zero		2


//--------------------- .nv.info                  --------------------------
	.section	.nv.info,"",@"SHT_CUDA_INFO"
	.align	4


	//----- nvinfo : EIATTR_REGCOUNT
	.align		4
        /*0000*/ 	.byte	0x04, 0x2f
        /*0002*/ 	.short	(.L_1 - .L_0)
	.align		4
.L_0:
        /*0004*/ 	.word	index@(_Z15countAlphaOnGPUPcPii)
        /*0008*/ 	.word	0x00000010


	//----- nvinfo : EIATTR_FRAME_SIZE
	.align		4
.L_1:
        /*000c*/ 	.byte	0x04, 0x11
        /*000e*/ 	.short	(.L_3 - .L_2)
	.align		4
.L_2:
        /*0010*/ 	.word	index@(_Z15countAlphaOnGPUPcPii)
        /*0014*/ 	.word	0x00000000


	//----- nvinfo : EIATTR_MIN_STACK_SIZE
	.align		4
.L_3:
        /*0018*/ 	.byte	0x04, 0x12
        /*001a*/ 	.short	(.L_5 - .L_4)
	.align		4
.L_4:
        /*001c*/ 	.word	index@(_Z15countAlphaOnGPUPcPii)
        /*0020*/ 	.word	0x00000000
.L_5:


//--------------------- .nv.compat                --------------------------
	.section	.nv.compat,"",@"SHT_CUDA_COMPAT_INFO"
	.align	4
        /*0000*/ 	.byte	0x02, 0x09, 0x00, 0x00, 0x02, 0x02, 0x01, 0x00, 0x02, 0x05, 0x05, 0x00, 0x03, 0x07, 0x01, 0x01
        /*0010*/ 	.byte	0x02, 0x03, 0x00, 0x00, 0x02, 0x06, 0x01, 0x00, 0x04, 0x0b, 0x08, 0x00, 0x09, 0x00, 0x00, 0x00
        /*0020*/ 	.byte	0x00, 0x00, 0x00, 0x00


//--------------------- .nv.info._Z15countAlphaOnGPUPcPii --------------------------
	.section	.nv.info._Z15countAlphaOnGPUPcPii,"",@"SHT_CUDA_INFO"
	.sectionflags	@""
	.align	4


	//----- nvinfo : EIATTR_CUDA_API_VERSION
	.align		4
        /*0000*/ 	.byte	0x04, 0x37
        /*0002*/ 	.short	(.L_7 - .L_6)
.L_6:
        /*0004*/ 	.word	0x00000082


	//----- nvinfo : EIATTR_KPARAM_INFO
	.align		4
.L_7:
        /*0008*/ 	.byte	0x04, 0x17
        /*000a*/ 	.short	(.L_9 - .L_8)
.L_8:
        /*000c*/ 	.word	0x00000000
        /*0010*/ 	.short	0x0002
        /*0012*/ 	.short	0x0010
        /*0014*/ 	.byte	0x00, 0xf0, 0x11, 0x00


	//----- nvinfo : EIATTR_KPARAM_INFO
	.align		4
.L_9:
        /*0018*/ 	.byte	0x04, 0x17
        /*001a*/ 	.short	(.L_11 - .L_10)
.L_10:
        /*001c*/ 	.word	0x00000000
        /*0020*/ 	.short	0x0001
        /*0022*/ 	.short	0x0008
        /*0024*/ 	.byte	0x00, 0xf5, 0x21, 0x00


	//----- nvinfo : EIATTR_KPARAM_INFO
	.align		4
.L_11:
        /*0028*/ 	.byte	0x04, 0x17
        /*002a*/ 	.short	(.L_13 - .L_12)
.L_12:
        /*002c*/ 	.word	0x00000000
        /*0030*/ 	.short	0x0000
        /*0032*/ 	.short	0x0000
        /*0034*/ 	.byte	0x00, 0xf5, 0x21, 0x00


	//----- nvinfo : EIATTR_SPARSE_MMA_MASK
	.align		4
.L_13:
        /*0038*/ 	.byte	0x03, 0x50
        /*003a*/ 	.short	0x0000


	//----- nvinfo : EIATTR_MAXREG_COUNT
	.align		4
        /*003c*/ 	.byte	0x03, 0x1b
        /*003e*/ 	.short	0x00ff


	//----- nvinfo : EIATTR_MERCURY_ISA_VERSION
	.align		4
        /*0040*/ 	.byte	0x03, 0x5f
        /*0042*/ 	.short	0x0101


	//----- nvinfo : EIATTR_VRC_CTA_INIT_COUNT
	.align		4
        /*0044*/ 	.byte	0x02, 0x4a
	.zero		1
	.zero		1


	//----- nvinfo : EIATTR_EXIT_INSTR_OFFSETS
	.align		4
        /*0048*/ 	.byte	0x04, 0x1c
        /*004a*/ 	.short	(.L_15 - .L_14)


	//   ....[0]....
.L_14:
        /*004c*/ 	.word	0x00000030


	//   ....[1]....
        /*0050*/ 	.word	0x00000620


	//   ....[2]....
        /*0054*/ 	.word	0x000007f0


	//----- nvinfo : EIATTR_CRS_STACK_SIZE
	.align		4
.L_15:
        /*0058*/ 	.byte	0x04, 0x1e
        /*005a*/ 	.short	(.L_17 - .L_16)
.L_16:
        /*005c*/ 	.word	0x00000000


	//----- nvinfo : EIATTR_CBANK_PARAM_SIZE
	.align		4
.L_17:
        /*0060*/ 	.byte	0x03, 0x19
        /*0062*/ 	.short	0x0014


	//----- nvinfo : EIATTR_PARAM_CBANK
	.align		4
        /*0064*/ 	.byte	0x04, 0x0a
        /*0066*/ 	.short	(.L_19 - .L_18)
	.align		4
.L_18:
        /*0068*/ 	.word	index@(.nv.constant0._Z15countAlphaOnGPUPcPii)
        /*006c*/ 	.short	0x0380
        /*006e*/ 	.short	0x0014


	//----- nvinfo : EIATTR_SW_WAR
	.align		4
.L_19:
        /*0070*/ 	.byte	0x04, 0x36
        /*0072*/ 	.short	(.L_21 - .L_20)
.L_20:
        /*0074*/ 	.word	0x00000008
.L_21:


//--------------------- .nv.callgraph             --------------------------
	.section	.nv.callgraph,"",@"SHT_CUDA_CALLGRAPH"
	.align	4
	.sectionentsize	8
	.align		4
        /*0000*/ 	.word	0x00000000
	.align		4
        /*0004*/ 	.word	0xffffffff
	.align		4
        /*0008*/ 	.word	0x00000000
	.align		4
        /*000c*/ 	.word	0xfffffffe
	.align		4
        /*0010*/ 	.word	0x00000000
	.align		4
        /*0014*/ 	.word	0xfffffffd
	.align		4
        /*0018*/ 	.word	0x00000000
	.align		4
        /*001c*/ 	.word	0xfffffffc


//--------------------- .text._Z15countAlphaOnGPUPcPii --------------------------
	.section	.text._Z15countAlphaOnGPUPcPii,"ax",@progbits
	.align	128
        .global         _Z15countAlphaOnGPUPcPii
        .type           _Z15countAlphaOnGPUPcPii,@function
        .size           _Z15countAlphaOnGPUPcPii,(.L_x_19 - _Z15countAlphaOnGPUPcPii)
        .other          _Z15countAlphaOnGPUPcPii,@"STO_CUDA_ENTRY STV_DEFAULT"
_Z15countAlphaOnGPUPcPii:
.text._Z15countAlphaOnGPUPcPii:
[----:B------:R-:W-:Y:S08]  /*0000*/  LDC R1, c[0x0][0x37c] ;  /* 0x0000df00ff017b82 */ /* 0x000ff00000000800 */
[----:B------:R-:W0:Y:S02]  /*0010*/  LDC R6, c[0x0][0x390] ;  /* 0x0000e400ff067b82 */ /* 0x000e240000000800 */
[----:B0-----:R-:W-:-:S13]  /*0020*/  ISETP.GE.AND P0, PT, R6, 0x1, PT ;  /* 0x000000010600780c */ /* 0x001fda0003f06270 */
[----:B------:R-:W-:Y:S05]  /*0030*/  @!P0 EXIT ;  /* 0x000000000000894d */ /* 0x000fea0003800000 */
[----:B------:R-:W0:Y:S01]  /*0040*/  S2R R5, SR_TID.X ;  /* 0x0000000000057919 */ /* 0x000e220000002100 */
[----:B------:R-:W0:Y:S01]  /*0050*/  LDCU UR6, c[0x0][0x360] ;  /* 0x00006c00ff0677ac */ /* 0x000e220008000800 */
[----:B------:R-:W-:Y:S01]  /*0060*/  ISETP.GE.U32.AND P0, PT, R6, 0x4, PT ;  /* 0x000000040600780c */ /* 0x000fe20003f06070 */
[----:B------:R-:W-:Y:S01]  /*0070*/  IMAD.MOV.U32 R4, RZ, RZ, RZ ;  /* 0x000000ffff047224 */ /* 0x000fe200078e00ff */
[----:B------:R-:W0:Y:S01]  /*0080*/  S2R R0, SR_CTAID.X ;  /* 0x0000000000007919 */ /* 0x000e220000002500 */
[----:B------:R-:W1:Y:S01]  /*0090*/  LDCU.64 UR4, c[0x0][0x358] ;  /* 0x00006b00ff0477ac */ /* 0x000e620008000a00 */
[----:B0-----:R-:W-:Y:S01]  /*00a0*/  IMAD R5, R0, UR6, R5 ;  /* 0x0000000600057c24 */ /* 0x001fe2000f8e0205 */
[----:B------:R-:W-:-:S03]  /*00b0*/  LOP3.LUT R0, R6, 0x3, RZ, 0xc0, !PT ;  /* 0x0000000306007812 */ /* 0x000fc600078ec0ff */
[----:B------:R-:W-:-:S05]  /*00c0*/  IMAD R5, R5, R6, RZ ;  /* 0x0000000605057224 */ /* 0x000fca00078e02ff */
[----:B-1----:R-:W-:Y:S05]  /*00d0*/  @!P0 BRA `(.L_x_0) ;  /* 0x00000004004c8947 */ /* 0x002fea0003800000 */
[----:B------:R-:W0:Y:S01]  /*00e0*/  LDC.64 R2, c[0x0][0x388] ;  /* 0x0000e200ff027b82 */ /* 0x000e220000000a00 */
[----:B------:R-:W-:Y:S01]  /*00f0*/  LOP3.LUT R4, R6, 0x7ffffffc, RZ, 0xc0, !PT ;  /* 0x7ffffffc06047812 */ /* 0x000fe200078ec0ff */
[----:B------:R-:W-:Y:S01]  /*0100*/  IMAD.MOV.U32 R8, RZ, RZ, R5 ;  /* 0x000000ffff087224 */ /* 0x000fe200078e0005 */
[----:B------:R-:W1:Y:S03]  /*0110*/  LDCU.64 UR6, c[0x0][0x380] ;  /* 0x00007000ff0677ac */ /* 0x000e660008000a00 */
[----:B------:R-:W-:-:S07]  /*0120*/  IMAD.MOV R9, RZ, RZ, -R4 ;  /* 0x000000ffff097224 */ /* 0x000fce00078e0a04 */
.L_x_13:
[----:B01----:R-:W-:-:S04]  /*0130*/  IADD3.X R6, P0, PT, R8, UR6, RZ, PT, !PT ;  /* 0x0000000608067c10 */ /* 0x003fc8000bf1e4ff */
[----:B------:R-:W-:-:S05]  /*0140*/  LEA.HI.X.SX32 R7, R8, UR7, 0x1, P0 ;  /* 0x0000000708077c11 */ /* 0x000fca00080f0eff */
[----:B------:R-:W2:Y:S01]  /*0150*/  LDG.E.U8 R11, desc[UR4][R6.64+-0x1] ;  /* 0xffffff04060b7981 */ /* 0x000ea2000c1e1100 */
[----:B------:R-:W-:Y:S01]  /*0160*/  IADD3 R9, PT, PT, R9, 0x4, RZ ;  /* 0x0000000409097810 */ /* 0x000fe20007ffe0ff */
[----:B------:R-:W-:Y:S03]  /*0170*/  BSSY.RECONVERGENT B0, `(.L_x_1) ;  /* 0x0000011000007945 */ /* 0x000fe60003800200 */
[----:B------:R-:W-:Y:S01]  /*0180*/  ISETP.NE.AND P0, PT, R9, RZ, PT ;  /* 0x000000ff0900720c */ /* 0x000fe20003f05270 */
[----:B--2---:R-:W-:-:S05]  /*0190*/  VIADD R10, R11, 0xffffffbf ;  /* 0xffffffbf0b0a7836 */ /* 0x004fca0000000000 */
[----:B------:R-:W-:-:S04]  /*01a0*/  LOP3.LUT R10, R10, 0xff, RZ, 0xc0, !PT ;  /* 0x000000ff0a0a7812 */ /* 0x000fc800078ec0ff */
[----:B------:R-:W-:-:S13]  /*01b0*/  ISETP.GT.U32.AND P1, PT, R10, 0x19, PT ;  /* 0x000000190a00780c */ /* 0x000fda0003f24070 */
[----:B------:R-:W-:Y:S05]  /*01c0*/  @P1 BRA `(.L_x_2) ;  /* 0x0000000000101947 */ /* 0x000fea0003800000 */
[----:B0-----:R-:W-:-:S04]  /*01d0*/  IMAD.WIDE.U32 R10, R11, 0x4, R2 ;  /* 0x000000040b0a7825 */ /* 0x001fc800078e0002 */
[----:B------:R-:W-:-:S05]  /*01e0*/  IMAD.MOV.U32 R13, RZ, RZ, 0x1 ;  /* 0x00000001ff0d7424 */ /* 0x000fca00078e00ff */
[----:B------:R0:W-:Y:S01]  /*01f0*/  REDG.E.ADD.STRONG.GPU desc[UR4][R10.64+-0x104], R13 ;  /* 0xfffefc0d0a00798e */ /* 0x0001e2000c12e104 */
[----:B------:R-:W-:Y:S05]  /*0200*/  BRA `(.L_x_3) ;  /* 0x00000000001c7947 */ /* 0x000fea0003800000 */
.L_x_2:
[----:B------:R-:W-:-:S05]  /*0210*/  VIADD R10, R11, 0xffffff9f ;  /* 0xffffff9f0b0a7836 */ /* 0x000fca0000000000 */
[----:B------:R-:W-:-:S04]  /*0220*/  LOP3.LUT R10, R10, 0xff, RZ, 0xc0, !PT ;  /* 0x000000ff0a0a7812 */ /* 0x000fc800078ec0ff */
[----:B------:R-:W-:-:S13]  /*0230*/  ISETP.GT.U32.AND P1, PT, R10, 0x19, PT ;  /* 0x000000190a00780c */ /* 0x000fda0003f24070 */
[----:B------:R-:W-:Y:S05]  /*0240*/  @P1 BRA `(.L_x_3) ;  /* 0x00000000000c1947 */ /* 0x000fea0003800000 */
[----:B0-----:R-:W-:-:S04]  /*0250*/  IMAD.WIDE.U32 R10, R11, 0x4, R2 ;  /* 0x000000040b0a7825 */ /* 0x001fc800078e0002 */
[----:B------:R-:W-:-:S05]  /*0260*/  IMAD.MOV.U32 R13, RZ, RZ, 0x1 ;  /* 0x00000001ff0d7424 */ /* 0x000fca00078e00ff */
[----:B------:R1:W-:Y:S02]  /*0270*/  REDG.E.ADD.STRONG.GPU desc[UR4][R10.64+-0x184], R13 ;  /* 0xfffe7c0d0a00798e */ /* 0x0003e4000c12e104 */
.L_x_3:
[----:B------:R-:W-:Y:S05]  /*0280*/  BSYNC.RECONVERGENT B0 ;  /* 0x0000000000007941 */ /* 0x000fea0003800200 */
.L_x_1:
[----:B01----:R-:W2:Y:S01]  /*0290*/  LDG.E.U8 R11, desc[UR4][R6.64] ;  /* 0x00000004060b7981 */ /* 0x003ea2000c1e1100 */
[----:B------:R-:W-:Y:S01]  /*02a0*/  BSSY.RECONVERGENT B0, `(.L_x_4) ;  /* 0x0000010000007945 */ /* 0x000fe20003800200 */
[----:B--2---:R-:W-:-:S05]  /*02b0*/  VIADD R10, R11, 0xffffffbf ;  /* 0xffffffbf0b0a7836 */ /* 0x004fca0000000000 */
[----:B------:R-:W-:-:S04]  /*02c0*/  LOP3.LUT R10, R10, 0xff, RZ, 0xc0, !PT ;  /* 0x000000ff0a0a7812 */ /* 0x000fc800078ec0ff */
[----:B------:R-:W-:-:S13]  /*02d0*/  ISETP.GE.U32.AND P1, PT, R10, 0x1a, PT ;  /* 0x0000001a0a00780c */ /* 0x000fda0003f26070 */
[----:B------:R-:W-:Y:S05]  /*02e0*/  @!P1 BRA `(.L_x_5) ;  /* 0x0000000000209947 */ /* 0x000fea0003800000 */
[----:B------:R-:W-:-:S04]  /*02f0*/  IADD3 R10, PT, PT, R11, -0x61, RZ ;  /* 0xffffff9f0b0a7810 */ /* 0x000fc80007ffe0ff */
[----:B------:R-:W-:-:S04]  /*0300*/  LOP3.LUT R10, R10, 0xff, RZ, 0xc0, !PT ;  /* 0x000000ff0a0a7812 */ /* 0x000fc800078ec0ff */
[----:B------:R-:W-:-:S13]  /*0310*/  ISETP.GT.U32.AND P1, PT, R10, 0x19, PT ;  /* 0x000000190a00780c */ /* 0x000fda0003f24070 */
[----:B------:R-:W-:Y:S05]  /*0320*/  @P1 BRA `(.L_x_6) ;  /* 0x00000000001c1947 */ /* 0x000fea0003800000 */
[----:B------:R-:W-:-:S04]  /*0330*/  IMAD.WIDE.U32 R10, R11, 0x4, R2 ;  /* 0x000000040b0a7825 */ /* 0x000fc800078e0002 */
[----:B------:R-:W-:-:S05]  /*0340*/  IMAD.MOV.U32 R13, RZ, RZ, 0x1 ;  /* 0x00000001ff0d7424 */ /* 0x000fca00078e00ff */
[----:B------:R1:W-:Y:S01]  /*0350*/  REDG.E.ADD.STRONG.GPU desc[UR4][R10.64+-0x184], R13 ;  /* 0xfffe7c0d0a00798e */ /* 0x0003e2000c12e104 */
[----:B------:R-:W-:Y:S05]  /*0360*/  BRA `(.L_x_6) ;  /* 0x00000000000c7947 */ /* 0x000fea0003800000 */
.L_x_5:
[----:B------:R-:W-:-:S04]  /*0370*/  IMAD.WIDE.U32 R10, R11, 0x4, R2 ;  /* 0x000000040b0a7825 */ /* 0x000fc800078e0002 */
[----:B------:R-:W-:-:S05]  /*0380*/  IMAD.MOV.U32 R13, RZ, RZ, 0x1 ;  /* 0x00000001ff0d7424 */ /* 0x000fca00078e00ff */
[----:B------:R0:W-:Y:S02]  /*0390*/  REDG.E.ADD.STRONG.GPU desc[UR4][R10.64+-0x104], R13 ;  /* 0xfffefc0d0a00798e */ /* 0x0001e4000c12e104 */
.L_x_6:
[----:B------:R-:W-:Y:S05]  /*03a0*/  BSYNC.RECONVERGENT B0 ;  /* 0x0000000000007941 */ /* 0x000fea0003800200 */
.L_x_4:
[----:B01----:R-:W2:Y:S01]  /*03b0*/  LDG.E.U8 R11, desc[UR4][R6.64+0x1] ;  /* 0x00000104060b7981 */ /* 0x003ea2000c1e1100 */
[----:B------:R-:W-:Y:S01]  /*03c0*/  BSSY.RECONVERGENT B0, `(.L_x_7) ;  /* 0x0000010000007945 */ /* 0x000fe20003800200 */
[----:B--2---:R-:W-:-:S05]  /*03d0*/  VIADD R10, R11, 0xffffffbf ;  /* 0xffffffbf0b0a7836 */ /* 0x004fca0000000000 */
[----:B------:R-:W-:-:S04]  /*03e0*/  LOP3.LUT R10, R10, 0xff, RZ, 0xc0, !PT ;  /* 0x000000ff0a0a7812 */ /* 0x000fc800078ec0ff */
[----:B------:R-:W-:-:S13]  /*03f0*/  ISETP.GE.U32.AND P1, PT, R10, 0x1a, PT ;  /* 0x0000001a0a00780c */ /* 0x000fda0003f26070 */
[----:B------:R-:W-:Y:S05]  /*0400*/  @!P1 BRA `(.L_x_8) ;  /* 0x0000000000209947 */ /* 0x000fea0003800000 */
[----:B------:R-:W-:-:S05]  /*0410*/  VIADD R10, R11, 0xffffff9f ;  /* 0xffffff9f0b0a7836 */ /* 0x000fca0000000000 */
[----:B------:R-:W-:-:S04]  /*0420*/  LOP3.LUT R10, R10, 0xff, RZ, 0xc0, !PT ;  /* 0x000000ff0a0a7812 */ /* 0x000fc800078ec0ff */
[----:B------:R-:W-:-:S13]  /*0430*/  ISETP.GT.U32.AND P1, PT, R10, 0x19, PT ;  /* 0x000000190a00780c */ /* 0x000fda0003f24070 */
[----:B------:R-:W-:Y:S05]  /*0440*/  @P1 BRA `(.L_x_9) ;  /* 0x00000000001c1947 */ /* 0x000fea0003800000 */
[----:B------:R-:W-:Y:S02]  /*0450*/  HFMA2 R13, -RZ, RZ, 0, 5.9604644775390625e-08 ;  /* 0x00000001ff0d7431 */ /* 0x000fe400000001ff */
[----:B------:R-:W-:-:S05]  /*0460*/  IMAD.WIDE.U32 R10, R11, 0x4, R2 ;  /* 0x000000040b0a7825 */ /* 0x000fca00078e0002 */
[----:B------:R1:W-:Y:S01]  /*0470*/  REDG.E.ADD.STRONG.GPU desc[UR4][R10.64+-0x184], R13 ;  /* 0xfffe7c0d0a00798e */ /* 0x0003e2000c12e104 */
[----:B------:R-:W-:Y:S05]  /*0480*/  BRA `(.L_x_9) ;  /* 0x00000000000c7947 */ /* 0x000fea0003800000 */
.L_x_8:
[----:B------:R-:W-:-:S04]  /*0490*/  IMAD.WIDE.U32 R10, R11, 0x4, R2 ;  /* 0x000000040b0a7825 */ /* 0x000fc800078e0002 */
[----:B------:R-:W-:-:S05]  /*04a0*/  IMAD.MOV.U32 R13, RZ, RZ, 0x1 ;  /* 0x00000001ff0d7424 */ /* 0x000fca00078e00ff */
[----:B------:R0:W-:Y:S02]  /*04b0*/  REDG.E.ADD.STRONG.GPU desc[UR4][R10.64+-0x104], R13 ;  /* 0xfffefc0d0a00798e */ /* 0x0001e4000c12e104 */
.L_x_9:
[----:B------:R-:W-:Y:S05]  /*04c0*/  BSYNC.RECONVERGENT B0 ;  /* 0x0000000000007941 */ /* 0x000fea0003800200 */
.L_x_7:
[----:B------:R-:W0:Y:S01]  /*04d0*/  LDG.E.U8 R7, desc[UR4][R6.64+0x2] ;  /* 0x0000020406077981 */ /* 0x000e22000c1e1100 */
[----:B------:R-:W-:Y:S01]  /*04e0*/  BSSY.RECONVERGENT B0, `(.L_x_10) ;  /* 0x0000010000007945 */ /* 0x000fe20003800200 */
[----:B01----:R-:W-:-:S05]  /*04f0*/  VIADD R10, R7, 0xffffffbf ;  /* 0xffffffbf070a7836 */ /* 0x003fca0000000000 */
[----:B------:R-:W-:-:S04]  /*0500*/  LOP3.LUT R10, R10, 0xff, RZ, 0xc0, !PT ;  /* 0x000000ff0a0a7812 */ /* 0x000fc800078ec0ff */
[----:B------:R-:W-:-:S13]  /*0510*/  ISETP.GE.U32.AND P1, PT, R10, 0x1a, PT ;  /* 0x0000001a0a00780c */ /* 0x000fda0003f26070 */
[----:B------:R-:W-:Y:S05]  /*0520*/  @!P1 BRA `(.L_x_11) ;  /* 0x0000000000209947 */ /* 0x000fea0003800000 */
[----:B------:R-:W-:-:S05]  /*0530*/  VIADD R6, R7, 0xffffff9f ;  /* 0xffffff9f07067836 */ /* 0x000fca0000000000 */
[----:B------:R-:W-:-:S04]  /*0540*/  LOP3.LUT R6, R6, 0xff, RZ, 0xc0, !PT ;  /* 0x000000ff06067812 */ /* 0x000fc800078ec0ff */
[----:B------:R-:W-:-:S13]  /*0550*/  ISETP.GT.U32.AND P1, PT, R6, 0x19, PT ;  /* 0x000000190600780c */ /* 0x000fda0003f24070 */
[----:B------:R-:W-:Y:S05]  /*0560*/  @P1 BRA `(.L_x_12) ;  /* 0x00000000001c1947 */ /* 0x000fea0003800000 */
[----:B------:R-:W-:Y:S01]  /*0570*/  IMAD.WIDE.U32 R6, R7, 0x4, R2 ;  /* 0x0000000407067825 */ /* 0x000fe200078e0002 */
[----:B------:R-:W-:-:S05]  /*0580*/  MOV R11, 0x1 ;  /* 0x00000001000b7802 */ /* 0x000fca0000000f00 */
[----:B------:R0:W-:Y:S01]  /*0590*/  REDG.E.ADD.STRONG.GPU desc[UR4][R6.64+-0x184], R11 ;  /* 0xfffe7c0b0600798e */ /* 0x0001e2000c12e104 */
[----:B------:R-:W-:Y:S05]  /*05a0*/  BRA `(.L_x_12) ;  /* 0x00000000000c7947 */ /* 0x000fea0003800000 */
.L_x_11:
[----:B------:R-:W-:-:S04]  /*05b0*/  IMAD.WIDE.U32 R6, R7, 0x4, R2 ;  /* 0x0000000407067825 */ /* 0x000fc800078e0002 */
[----:B------:R-:W-:-:S05]  /*05c0*/  IMAD.MOV.U32 R11, RZ, RZ, 0x1 ;  /* 0x00000001ff0b7424 */ /* 0x000fca00078e00ff */
[----:B------:R1:W-:Y:S02]  /*05d0*/  REDG.E.ADD.STRONG.GPU desc[UR4][R6.64+-0x104], R11 ;  /* 0xfffefc0b0600798e */ /* 0x0003e4000c12e104 */
.L_x_12:
[----:B------:R-:W-:Y:S05]  /*05e0*/  BSYNC.RECONVERGENT B0 ;  /* 0x0000000000007941 */ /* 0x000fea0003800200 */
.L_x_10:
[----:B------:R-:W-:Y:S01]  /*05f0*/  VIADD R8, R8, 0x4 ;  /* 0x0000000408087836 */ /* 0x000fe20000000000 */
[----:B------:R-:W-:Y:S06]  /*0600*/  @P0 BRA `(.L_x_13) ;  /* 0xfffffff800c80947 */ /* 0x000fec000383ffff */
.L_x_0:
[----:B------:R-:W-:-:S13]  /*0610*/  ISETP.NE.AND P0, PT, R0, RZ, PT ;  /* 0x000000ff0000720c */ /* 0x000fda0003f05270 */
[----:B------:R-:W-:Y:S05]  /*0620*/  @!P0 EXIT ;  /* 0x000000000000894d */ /* 0x000fea0003800000 */
[----:B------:R-:W2:Y:S01]  /*0630*/  LDC.64 R2, c[0x0][0x388] ;  /* 0x0000e200ff027b82 */ /* 0x000ea20000000a00 */
[----:B01----:R-:W-:Y:S01]  /*0640*/  IMAD.IADD R6, R5, 0x1, R4 ;  /* 0x0000000105067824 */ /* 0x003fe200078e0204 */
[----:B------:R-:W-:Y:S01]  /*0650*/  IADD3 R0, PT, PT, -R0, RZ, RZ ;  /* 0x000000ff00007210 */ /* 0x000fe20007ffe1ff */
[----:B------:R-:W0:Y:S06]  /*0660*/  LDCU.64 UR6, c[0x0][0x380] ;  /* 0x00007000ff0677ac */ /* 0x000e2c0008000a00 */
.L_x_17:
[----:B01----:R-:W-:-:S04]  /*0670*/  IADD3 R4, P0, PT, R6, UR6, RZ ;  /* 0x0000000606047c10 */ /* 0x003fc8000ff1e0ff */
[----:B------:R-:W-:-:S06]  /*0680*/  LEA.HI.X.SX32 R5, R6, UR7, 0x1, P0 ;  /* 0x0000000706057c11 */ /* 0x000fcc00080f0eff */
[----:B------:R-:W3:Y:S01]  /*0690*/  LDG.E.U8 R5, desc[UR4][R4.64] ;  /* 0x0000000404057981 */ /* 0x000ee2000c1e1100 */
[----:B------:R-:W-:Y:S01]  /*06a0*/  VIADD R0, R0, 0x1 ;  /* 0x0000000100007836 */ /* 0x000fe20000000000 */
[----:B------:R-:W-:Y:S04]  /*06b0*/  BSSY.RECONVERGENT B0, `(.L_x_14) ;  /* 0x0000011000007945 */ /* 0x000fe80003800200 */
[----:B------:R-:W-:Y:S01]  /*06c0*/  ISETP.NE.AND P0, PT, R0, RZ, PT ;  /* 0x000000ff0000720c */ /* 0x000fe20003f05270 */
[----:B---3--:R-:W-:-:S05]  /*06d0*/  VIADD R7, R5, 0xffffffbf ;  /* 0xffffffbf05077836 */ /* 0x008fca0000000000 */
        /* <DEDUP_REMOVED lines=8> */
[----:B--2---:R-:W-:-:S05]  /*0760*/  IMAD.WIDE.U32 R4, R5, 0x4, R2 ;  /* 0x0000000405047825 */ /* 0x004fca00078e0002 */
[----:B------:R0:W-:Y:S01]  /*0770*/  REDG.E.ADD.STRONG.GPU desc[UR4][R4.64+-0x184], R7 ;  /* 0xfffe7c070400798e */ /* 0x0001e2000c12e104 */
[----:B------:R-:W-:Y:S05]  /*0780*/  BRA `(.L_x_16) ;  /* 0x00000000000c7947 */ /* 0x000fea0003800000 */
.L_x_15:
[----:B--2---:R-:W-:-:S04]  /*0790*/  IMAD.WIDE.U32 R4, R5, 0x4, R2 ;  /* 0x0000000405047825 */ /* 0x004fc800078e0002 */
[----:B------:R-:W-:-:S05]  /*07a0*/  IMAD.MOV.U32 R7, RZ, RZ, 0x1 ;  /* 0x00000001ff077424 */ /* 0x000fca00078e00ff */
[----:B------:R1:W-:Y:S02]  /*07b0*/  REDG.E.ADD.STRONG.GPU desc[UR4][R4.64+-0x104], R7 ;  /* 0xfffefc070400798e */ /* 0x0003e4000c12e104 */
.L_x_16:
[----:B------:R-:W-:Y:S05]  /*07c0*/  BSYNC.RECONVERGENT B0 ;  /* 0x0000000000007941 */ /* 0x000fea0003800200 */
.L_x_14:
[----:B------:R-:W-:Y:S01]  /*07d0*/  VIADD R6, R6, 0x1 ;  /* 0x0000000106067836 */ /* 0x000fe20000000000 */
[----:B------:R-:W-:Y:S06]  /*07e0*/  @P0 BRA `(.L_x_17) ;  /* 0xfffffffc00a00947 */ /* 0x000fec000383ffff */
[----:B------:R-:W-:Y:S05]  /*07f0*/  EXIT ;  /* 0x000000000000794d */ /* 0x000fea0003800000 */
.L_x_18:
[----:B------:R-:W-:-:S00]  /*0800*/  BRA `(.L_x_18) ;  /* 0xfffffffc00fc7947 */ /* 0x000fc0000383ffff */
[----:B------:R-:W-:-:S00]  /*0810*/  NOP ;  /* 0x0000000000007918 */ /* 0x000fc00000000000 */
        /* <DEDUP_REMOVED lines=14> */
.L_x_19:


//--------------------- .nv.shared.reserved.0     --------------------------
	.section	.nv.shared.reserved.0,"aw",@nobits
	.weak		__nv_reservedSMEM_offset_0_alias
	.size		__nv_reservedSMEM_offset_0_alias, 0, 64
	.other		__nv_reservedSMEM_offset_0_alias,@"STO_CUDA_RESERVED_SHARED STV_DEFAULT"
__nv_reservedSMEM_offset_0_alias:
	.zero		0
	.zero		64


//--------------------- .nv.constant0._Z15countAlphaOnGPUPcPii --------------------------
	.section	.nv.constant0._Z15countAlphaOnGPUPcPii,"a",@progbits
	.sectionflags	@""
	.align	4
.nv.constant0._Z15countAlphaOnGPUPcPii:
	.zero		916


//--------------------- SYMBOLS --------------------------

	.type		.nv.reservedSmem.offset0,@object
	.size		.nv.reservedSmem.offset0,0x4
